	.headerflags	@"EF_CUDA_TEXMODE_UNIFIED EF_CUDA_64BIT_ADDRESS EF_CUDA_ACCELERATORS EF_CUDA_SM90 EF_CUDA_VIRTUAL_SM(EF_CUDA_SM90)"
	.elftype	@"ET_EXEC"


//--------------------- .nv.info                  --------------------------
	.section	.nv.info,"",@"SHT_CUDA_INFO"
	.align	4


	//----- nvinfo : EIATTR_REGCOUNT
	.align		4
        /*0000*/ 	.byte	0x04, 0x2f
        /*0002*/ 	.short	(.L_3 - .L_2)
	.align		4
.L_2:
        /*0004*/ 	.word	index@(triton_poi_fused__native_batch_norm_legit_no_training_relu_4)
        /*0008*/ 	.word	0x00000012


	//----- nvinfo : EIATTR_MIN_STACK_SIZE
	.align		4
.L_3:
        /*000c*/ 	.byte	0x04, 0x12
        /*000e*/ 	.short	(.L_5 - .L_4)
	.align		4
.L_4:
        /*0010*/ 	.word	index@(triton_poi_fused__native_batch_norm_legit_no_training_relu_4)
        /*0014*/ 	.word	0x00000000


	//----- nvinfo : EIATTR_FRAME_SIZE
	.align		4
.L_5:
        /*0018*/ 	.byte	0x04, 0x11
        /*001a*/ 	.short	(.L_7 - .L_6)
	.align		4
.L_6:
        /*001c*/ 	.word	index@(triton_poi_fused__native_batch_norm_legit_no_training_relu_4)
        /*0020*/ 	.word	0x00000000


	//----- nvinfo : EIATTR_MIN_STACK_SIZE
	.align		4
.L_7:
        /*0024*/ 	.byte	0x04, 0x12
        /*0026*/ 	.short	(.L_9 - .L_8)
	.align		4
.L_8:
        /*0028*/ 	.word	index@(triton_poi_fused__native_batch_norm_legit_no_training_relu_4)
        /*002c*/ 	.word	0x00000000
.L_9:


//--------------------- .nv.info.triton_poi_fused__native_batch_norm_legit_no_training_relu_4 --------------------------
	.section	.nv.info.triton_poi_fused__native_batch_norm_legit_no_training_relu_4,"",@"SHT_CUDA_INFO"
	.sectionflags	@""
	.align	4


	//----- nvinfo : EIATTR_CUDA_API_VERSION
	.align		4
        /*0000*/ 	.byte	0x04, 0x37
        /*0002*/ 	.short	(.L_11 - .L_10)
.L_10:
        /*0004*/ 	.word	0x0000007c


	//----- nvinfo : EIATTR_KPARAM_INFO
	.align		4
.L_11:
        /*0008*/ 	.byte	0x04, 0x17
        /*000a*/ 	.short	(.L_13 - .L_12)
.L_12:
        /*000c*/ 	.word	0x00000000
        /*0010*/ 	.short	0x0006
        /*0012*/ 	.short	0x0030
        /*0014*/ 	.byte	0x00, 0xf0, 0x11, 0x00


	//----- nvinfo : EIATTR_KPARAM_INFO
	.align		4
.L_13:
        /*0018*/ 	.byte	0x04, 0x17
        /*001a*/ 	.short	(.L_15 - .L_14)
.L_14:
        /*001c*/ 	.word	0x00000000
        /*0020*/ 	.short	0x0005
        /*0022*/ 	.short	0x0028
        /*0024*/ 	.byte	0x00, 0xf4, 0x21, 0x00


	//----- nvinfo : EIATTR_KPARAM_INFO
	.align		4
.L_15:
        /*0028*/ 	.byte	0x04, 0x17
        /*002a*/ 	.short	(.L_17 - .L_16)
.L_16:
        /*002c*/ 	.word	0x00000000
        /*0030*/ 	.short	0x0004
        /*0032*/ 	.short	0x0020
        /*0034*/ 	.byte	0x00, 0xf4, 0x21, 0x00


	//----- nvinfo : EIATTR_KPARAM_INFO
	.align		4
.L_17:
        /*0038*/ 	.byte	0x04, 0x17
        /*003a*/ 	.short	(.L_19 - .L_18)
.L_18:
        /*003c*/ 	.word	0x00000000
        /*0040*/ 	.short	0x0003
        /*0042*/ 	.short	0x0018
        /*0044*/ 	.byte	0x00, 0xf4, 0x21, 0x00


	//----- nvinfo : EIATTR_KPARAM_INFO
	.align		4
.L_19:
        /*0048*/ 	.byte	0x04, 0x17
        /*004a*/ 	.short	(.L_21 - .L_20)
.L_20:
        /*004c*/ 	.word	0x00000000
        /*0050*/ 	.short	0x0002
        /*0052*/ 	.short	0x0010
        /*0054*/ 	.byte	0x00, 0xf4, 0x21, 0x00


	//----- nvinfo : EIATTR_KPARAM_INFO
	.align		4
.L_21:
        /*0058*/ 	.byte	0x04, 0x17
        /*005a*/ 	.short	(.L_23 - .L_22)
.L_22:
        /*005c*/ 	.word	0x00000000
        /*0060*/ 	.short	0x0001
        /*0062*/ 	.short	0x0008
        /*0064*/ 	.byte	0x00, 0xf4, 0x21, 0x00


	//----- nvinfo : EIATTR_KPARAM_INFO
	.align		4
.L_23:
        /*0068*/ 	.byte	0x04, 0x17
        /*006a*/ 	.short	(.L_25 - .L_24)
.L_24:
        /*006c*/ 	.word	0x00000000
        /*0070*/ 	.short	0x0000
        /*0072*/ 	.short	0x0000
        /*0074*/ 	.byte	0x00, 0xf4, 0x21, 0x00


	//----- nvinfo : EIATTR_SPARSE_MMA_MASK
	.align		4
.L_25:
        /*0078*/ 	.byte	0x03, 0x50
        /*007a*/ 	.short	0x0000


	//----- nvinfo : EIATTR_MAXREG_COUNT
	.align		4
        /*007c*/ 	.byte	0x03, 0x1b
        /*007e*/ 	.short	0x00ff


	//----- nvinfo : EIATTR_EXIT_INSTR_OFFSETS
	.align		4
        /*0080*/ 	.byte	0x04, 0x1c
        /*0082*/ 	.short	(.L_27 - .L_26)


	//   ....[0]....
.L_26:
        /*0084*/ 	.word	0x00000330


	//   ....[1]....
        /*0088*/ 	.word	0x00000350


	//----- nvinfo : EIATTR_REQNTID
	.align		4
.L_27:
        /*008c*/ 	.byte	0x04, 0x10
        /*008e*/ 	.short	(.L_29 - .L_28)
.L_28:
        /*0090*/ 	.word	0x00000080
        /*0094*/ 	.word	0x00000001
        /*0098*/ 	.word	0x00000001


	//----- nvinfo : EIATTR_CBANK_PARAM_SIZE
	.align		4
.L_29:
        /*009c*/ 	.byte	0x03, 0x19
        /*009e*/ 	.short	0x0034


	//----- nvinfo : EIATTR_PARAM_CBANK
	.align		4
        /*00a0*/ 	.byte	0x04, 0x0a
        /*00a2*/ 	.short	(.L_31 - .L_30)
	.align		4
.L_30:
        /*00a4*/ 	.word	index@(.nv.constant0.triton_poi_fused__native_batch_norm_legit_no_training_relu_4)
        /*00a8*/ 	.short	0x0210
        /*00aa*/ 	.short	0x0034


	//----- nvinfo : EIATTR_SW_WAR
	.align		4
.L_31:
        /*00ac*/ 	.byte	0x04, 0x36
        /*00ae*/ 	.short	(.L_33 - .L_32)
.L_32:
        /*00b0*/ 	.word	0x00000008
.L_33:


//--------------------- .nv.callgraph             --------------------------
	.section	.nv.callgraph,"",@"SHT_CUDA_CALLGRAPH"
	.align	4
	.sectionentsize	8
	.align		4
        /*0000*/ 	.word	0x00000000
	.align		4
        /*0004*/ 	.word	0xffffffff
	.align		4
        /*0008*/ 	.word	0x00000000
	.align		4
        /*000c*/ 	.word	0xfffffffe
	.align		4
        /*0010*/ 	.word	0x00000000
	.align		4
        /*0014*/ 	.word	0xfffffffd
	.align		4
        /*0018*/ 	.word	0x00000000
	.align		4
        /*001c*/ 	.word	0xfffffffc


//--------------------- .nv.constant4             --------------------------
	.section	.nv.constant4,"a",@progbits
	.align	8
	.align		8
.nv.constant4:
        /*0000*/ 	.dword	_$_str
	.align		8
        /*0008*/ 	.dword	_$_str_$_2


//--------------------- .text.triton_poi_fused__native_batch_norm_legit_no_training_relu_4 --------------------------
	.section	.text.triton_poi_fused__native_batch_norm_legit_no_training_relu_4,"ax",@progbits
	.align	128
        .global         triton_poi_fused__native_batch_norm_legit_no_training_relu_4
        .type           triton_poi_fused__native_batch_norm_legit_no_training_relu_4,@function
        .size           triton_poi_fused__native_batch_norm_legit_no_training_relu_4,(.L_x_1 - triton_poi_fused__native_batch_norm_legit_no_training_relu_4)
        .other          triton_poi_fused__native_batch_norm_legit_no_training_relu_4,@"STO_CUDA_ENTRY STV_DEFAULT"
triton_poi_fused__native_batch_norm_legit_no_training_relu_4:
.text.triton_poi_fused__native_batch_norm_legit_no_training_relu_4:
[----:B------:R-:W0:Y:S01]  /*0000*/  LDC R1, c[0x0][0x28] ;  /* 0x00000a00ff017b82 */ /* 0x000e220000000800 */
[----:B------:R-:W1:Y:S07]  /*0010*/  S2R R0, SR_TID.X ;  /* 0x0000000000007919 */ /* 0x000e6e0000002100 */
[----:B------:R-:W2:Y:S01]  /*0020*/  LDC.64 R8, c[0x0][0x220] ;  /* 0x00008800ff087b82 */ /* 0x000ea20000000a00 */
[----:B------:R-:W-:Y:S01]  /*0030*/  HFMA2.MMA R14, -RZ, RZ, 0, 0 ;  /* 0x00000000ff0e7435 */ /* 0x000fe200000001ff */
[----:B------:R-:W-:Y:S01]  /*0040*/  ULDC.64 UR4, c[0x0][0x208] ;  /* 0x0000820000047ab9 */ /* 0x000fe20000000a00 */
[----:B------:R-:W3:Y:S05]  /*0050*/  S2R R3, SR_CTAID.X ;  /* 0x0000000000037919 */ /* 0x000eea0000002500 */
[----:B------:R-:W4:Y:S08]  /*0060*/  LDC.64 R6, c[0x0][0x218] ;  /* 0x00008600ff067b82 */ /* 0x000f300000000a00 */
[----:B------:R-:W5:Y:S08]  /*0070*/  LDC.64 R10, c[0x0][0x228] ;  /* 0x00008a00ff0a7b82 */ /* 0x000f700000000a00 */
[----:B------:R-:W4:Y:S01]  /*0080*/  LDC.64 R12, c[0x0][0x230] ;  /* 0x00008c00ff0c7b82 */ /* 0x000f220000000a00 */
[----:B-1----:R-:W-:-:S02]  /*0090*/  LOP3.LUT R0, R0, 0x7f, RZ, 0xc0, !PT ;  /* 0x0000007f00007812 */ /* 0x002fc400078ec0ff */
[----:B---3--:R-:W-:Y:S02]  /*00a0*/  SHF.R.S32.HI R2, RZ, 0x18, R3 ;  /* 0x00000018ff027819 */ /* 0x008fe40000011403 */
[----:B------:R-:W-:Y:S02]  /*00b0*/  LEA R0, R3, R0, 0x7 ;  /* 0x0000000003007211 */ /* 0x000fe400078e38ff */
[----:B------:R-:W-:Y:S02]  /*00c0*/  SGXT R3, R2, 0x1 ;  /* 0x000000010203781a */ /* 0x000fe40000000200 */
[----:B------:R-:W-:Y:S02]  /*00d0*/  ISETP.GE.AND P0, PT, R0, 0x4800, PT ;  /* 0x000048000000780c */ /* 0x000fe40003f06270 */
[----:B------:R-:W-:-:S04]  /*00e0*/  LEA.HI R3, R3, R0, RZ, 0x6 ;  /* 0x0000000003037211 */ /* 0x000fc800078f30ff */
[----:B------:R-:W-:-:S05]  /*00f0*/  SHF.R.S32.HI R3, RZ, 0x6, R3 ;  /* 0x00000006ff037819 */ /* 0x000fca0000011403 */
[----:B------:R-:W-:-:S05]  /*0100*/  IMAD.HI R2, R3, 0x38e38e39, RZ ;  /* 0x38e38e3903027827 */ /* 0x000fca00078e02ff */
[----:B------:R-:W-:-:S04]  /*0110*/  SHF.R.U32.HI R5, RZ, 0x1f, R2 ;  /* 0x0000001fff057819 */ /* 0x000fc80000011602 */
[----:B------:R-:W-:Y:S02]  /*0120*/  LEA.HI.SX32 R2, R2, R5, 0x1c ;  /* 0x0000000502027211 */ /* 0x000fe400078fe2ff */
[----:B------:R-:W1:Y:S03]  /*0130*/  LDC.64 R4, c[0x0][0x210] ;  /* 0x00008400ff047b82 */ /* 0x000e660000000a00 */
[----:B------:R-:W-:-:S04]  /*0140*/  IMAD R15, R2, -0x48, R3 ;  /* 0xffffffb8020f7824 */ /* 0x000fc800078e0203 */
[----:B--2---:R-:W-:-:S05]  /*0150*/  IMAD.WIDE R8, R15, 0x4, R8 ;  /* 0x000000040f087825 */ /* 0x004fca00078e0208 */
[----:B------:R5:W2:Y:S01]  /*0160*/  @!P0 LDG.E.EL R14, desc[UR4][R8.64] ;  /* 0x00000004080e8981 */ /* 0x000aa2000c2e1900 */
[----:B------:R-:W-:Y:S01]  /*0170*/  CS2R R2, SRZ ;  /* 0x0000000000027805 */ /* 0x000fe2000001ff00 */
[----:B----4-:R-:W-:-:S05]  /*0180*/  IMAD.WIDE R6, R15, 0x4, R6 ;  /* 0x000000040f067825 */ /* 0x010fca00078e0206 */
[----:B------:R3:W4:Y:S01]  /*0190*/  @!P0 LDG.E.EL R3, desc[UR4][R6.64] ;  /* 0x0000000406038981 */ /* 0x000722000c2e1900 */
[----:B-1----:R-:W-:-:S04]  /*01a0*/  IMAD.WIDE R4, R0, 0x4, R4 ;  /* 0x0000000400047825 */ /* 0x002fc800078e0204 */
[C---:B-----5:R-:W-:Y:S01]  /*01b0*/  IMAD.WIDE R8, R15.reuse, 0x4, R10 ;  /* 0x000000040f087825 */ /* 0x060fe200078e020a */
[----:B------:R1:W4:Y:S03]  /*01c0*/  @!P0 LDG.E R2, desc[UR4][R4.64] ;  /* 0x0000000404028981 */ /* 0x000326000c1e1900 */
[----:B0-----:R-:W-:Y:S01]  /*01d0*/  IMAD.WIDE R10, R15, 0x4, R12 ;  /* 0x000000040f0a7825 */ /* 0x001fe200078e020c */
[----:B------:R-:W-:-:S06]  /*01e0*/  CS2R R12, SRZ ;  /* 0x00000000000c7805 */ /* 0x000fcc000001ff00 */
[----:B------:R-:W5:Y:S01]  /*01f0*/  @!P0 LDG.E.EL R12, desc[UR4][R8.64] ;  /* 0x00000004080c8981 */ /* 0x000f62000c2e1900 */
[----:B---3--:R-:W-:Y:S01]  /*0200*/  MOV R6, 0x3e800000 ;  /* 0x3e80000000067802 */ /* 0x008fe20000000f00 */
[----:B-1----:R-:W0:Y:S02]  /*0210*/  LDC.64 R4, c[0x0][0x238] ;  /* 0x00008e00ff047b82 */ /* 0x002e240000000a00 */
[----:B------:R-:W5:Y:S01]  /*0220*/  @!P0 LDG.E.EL R13, desc[UR4][R10.64] ;  /* 0x000000040a0d8981 */ /* 0x000f62000c2e1900 */
[----:B--2---:R-:W-:-:S04]  /*0230*/  FADD R14, R14, 9.9999997473787516356e-06 ;  /* 0x3727c5ac0e0e7421 */ /* 0x004fc80000000000 */
[----:B------:R-:W1:Y:S02]  /*0240*/  MUFU.SQRT R15, R14 ;  /* 0x0000000e000f7308 */ /* 0x000e640000002000 */
[C---:B-1----:R-:W-:Y:S02]  /*0250*/  FSETP.GT.AND P1, PT, R15.reuse, 8.50705917302346158658e+37, PT ;  /* 0x7e8000000f00780b */ /* 0x042fe40003f24000 */
[----:B------:R-:W-:-:S11]  /*0260*/  FSETP.GEU.AND P2, PT, R15, 1.175494350822287508e-38, PT ;  /* 0x008000000f00780b */ /* 0x000fd60003f4e000 */
[----:B------:R-:W-:-:S04]  /*0270*/  @P1 FMUL R15, R15, 0.25 ;  /* 0x3e8000000f0f1820 */ /* 0x000fc80000400000 */
[----:B------:R-:W-:-:S06]  /*0280*/  @!P2 FMUL R15, R15, 16777216 ;  /* 0x4b8000000f0fa820 */ /* 0x000fcc0000400000 */
[----:B------:R-:W1:Y:S01]  /*0290*/  MUFU.RCP R15, R15 ;  /* 0x0000000f000f7308 */ /* 0x000e620000001000 */
[----:B------:R-:W-:Y:S01]  /*02a0*/  FSEL R6, R6, 1, P1 ;  /* 0x3f80000006067808 */ /* 0x000fe20000800000 */
[----:B----4-:R-:W-:-:S04]  /*02b0*/  FADD R2, -R3, R2 ;  /* 0x0000000203027221 */ /* 0x010fc80000000100 */
[----:B------:R-:W-:-:S04]  /*02c0*/  @!P2 FMUL R6, R6, 16777216 ;  /* 0x4b8000000606a820 */ /* 0x000fc80000400000 */
[----:B-1----:R-:W-:-:S04]  /*02d0*/  FMUL R3, R15, R6 ;  /* 0x000000060f037220 */ /* 0x002fc80000400000 */
[----:B------:R-:W-:-:S04]  /*02e0*/  FMUL R2, R2, R3 ;  /* 0x0000000302027220 */ /* 0x000fc80000400000 */
[----:B-----5:R-:W-:Y:S01]  /*02f0*/  FFMA R12, R2, R12, R13 ;  /* 0x0000000c020c7223 */ /* 0x020fe2000000000d */
[----:B0-----:R-:W-:-:S04]  /*0300*/  IMAD.WIDE R2, R0, 0x4, R4 ;  /* 0x0000000400027825 */ /* 0x001fc800078e0204 */
[----:B------:R-:W-:-:S04]  /*0310*/  FSETP.GEU.AND P1, PT, R12, RZ, PT ;  /* 0x000000ff0c00720b */ /* 0x000fc80003f2e000 */
[----:B------:R-:W-:Y:S01]  /*0320*/  FSEL R5, R12, RZ, P1 ;  /* 0x000000ff0c057208 */ /* 0x000fe20000800000 */
[----:B------:R-:W-:Y:S08]  /*0330*/  @P0 EXIT ;  /* 0x000000000000094d */ /* 0x000ff00003800000 */
[----:B------:R-:W-:Y:S01]  /*0340*/  STG.E desc[UR4][R2.64], R5 ;  /* 0x0000000502007986 */ /* 0x000fe2000c101904 */
[----:B------:R-:W-:Y:S05]  /*0350*/  EXIT ;  /* 0x000000000000794d */ /* 0x000fea0003800000 */
.L_x_0:
[----:B------:R-:W-:-:S00]  /*0360*/  BRA `(.L_x_0) ;  /* 0xfffffffc00fc7947 */ /* 0x000fc0000383ffff */
[----:B------:R-:W-:-:S00]  /*0370*/  NOP ;  /* 0x0000000000007918 */ /* 0x000fc00000000000 */
        /* <DEDUP_REMOVED lines=8> */
.L_x_1:


//--------------------- .nv.global.init           --------------------------
	.section	.nv.global.init,"aw",@progbits
.nv.global.init:
	.type		_$_str,@object
	.size		_$_str,(_$_str_$_2 - _$_str)
_$_str:
        /*0000*/ 	.byte	0x5f, 0x5f, 0x43, 0x55, 0x44, 0x41, 0x5f, 0x46, 0x54, 0x5a, 0x00
	.type		_$_str_$_2,@object
	.size		_$_str_$_2,(.L_1 - _$_str_$_2)
_$_str_$_2:
        /*000b*/ 	.byte	0x5f, 0x5f, 0x43, 0x55, 0x44, 0x41, 0x5f, 0x50, 0x52, 0x45, 0x43, 0x5f, 0x53, 0x51, 0x52, 0x54
        /*001b*/ 	.byte	0x00
.L_1:


//--------------------- .nv.constant0.triton_poi_fused__native_batch_norm_legit_no_training_relu_4 --------------------------
	.section	.nv.constant0.triton_poi_fused__native_batch_norm_legit_no_training_relu_4,"a",@progbits
	.sectionflags	@""
	.align	4
.nv.constant0.triton_poi_fused__native_batch_norm_legit_no_training_relu_4:
	.zero		580
